	.headerflags	@"EF_CUDA_TEXMODE_UNIFIED EF_CUDA_64BIT_ADDRESS EF_CUDA_ACCELERATORS EF_CUDA_SM90 EF_CUDA_VIRTUAL_SM(EF_CUDA_SM90)"
	.elftype	@"ET_EXEC"


//--------------------- .nv.info                  --------------------------
	.section	.nv.info,"",@"SHT_CUDA_INFO"
	.align	4


	//----- nvinfo : EIATTR_REGCOUNT
	.align		4
        /*0000*/ 	.byte	0x04, 0x2f
        /*0002*/ 	.short	(.L_3 - .L_2)
	.align		4
.L_2:
        /*0004*/ 	.word	index@(triton_poi_fused_clamp_convolution_div_pow_sqrt_sub_3)
        /*0008*/ 	.word	0x00000010


	//----- nvinfo : EIATTR_MIN_STACK_SIZE
	.align		4
.L_3:
        /*000c*/ 	.byte	0x04, 0x12
        /*000e*/ 	.short	(.L_5 - .L_4)
	.align		4
.L_4:
        /*0010*/ 	.word	index@(triton_poi_fused_clamp_convolution_div_pow_sqrt_sub_3)
        /*0014*/ 	.word	0x00000000


	//----- nvinfo : EIATTR_FRAME_SIZE
	.align		4
.L_5:
        /*0018*/ 	.byte	0x04, 0x11
        /*001a*/ 	.short	(.L_7 - .L_6)
	.align		4
.L_6:
        /*001c*/ 	.word	index@(triton_poi_fused_clamp_convolution_div_pow_sqrt_sub_3)
        /*0020*/ 	.word	0x00000000


	//----- nvinfo : EIATTR_MIN_STACK_SIZE
	.align		4
.L_7:
        /*0024*/ 	.byte	0x04, 0x12
        /*0026*/ 	.short	(.L_9 - .L_8)
	.align		4
.L_8:
        /*0028*/ 	.word	index@(triton_poi_fused_clamp_convolution_div_pow_sqrt_sub_3)
        /*002c*/ 	.word	0x00000000
.L_9:


//--------------------- .nv.info.triton_poi_fused_clamp_convolution_div_pow_sqrt_sub_3 --------------------------
	.section	.nv.info.triton_poi_fused_clamp_convolution_div_pow_sqrt_sub_3,"",@"SHT_CUDA_INFO"
	.sectionflags	@""
	.align	4


	//----- nvinfo : EIATTR_CUDA_API_VERSION
	.align		4
        /*0000*/ 	.byte	0x04, 0x37
        /*0002*/ 	.short	(.L_11 - .L_10)
.L_10:
        /*0004*/ 	.word	0x0000007c


	//----- nvinfo : EIATTR_KPARAM_INFO
	.align		4
.L_11:
        /*0008*/ 	.byte	0x04, 0x17
        /*000a*/ 	.short	(.L_13 - .L_12)
.L_12:
        /*000c*/ 	.word	0x00000000
        /*0010*/ 	.short	0x0004
        /*0012*/ 	.short	0x0020
        /*0014*/ 	.byte	0x00, 0xf0, 0x11, 0x00


	//----- nvinfo : EIATTR_KPARAM_INFO
	.align		4
.L_13:
        /*0018*/ 	.byte	0x04, 0x17
        /*001a*/ 	.short	(.L_15 - .L_14)
.L_14:
        /*001c*/ 	.word	0x00000000
        /*0020*/ 	.short	0x0003
        /*0022*/ 	.short	0x0018
        /*0024*/ 	.byte	0x00, 0xf4, 0x21, 0x00


	//----- nvinfo : EIATTR_KPARAM_INFO
	.align		4
.L_15:
        /*0028*/ 	.byte	0x04, 0x17
        /*002a*/ 	.short	(.L_17 - .L_16)
.L_16:
        /*002c*/ 	.word	0x00000000
        /*0030*/ 	.short	0x0002
        /*0032*/ 	.short	0x0010
        /*0034*/ 	.byte	0x00, 0xf4, 0x21, 0x00


	//----- nvinfo : EIATTR_KPARAM_INFO
	.align		4
.L_17:
        /*0038*/ 	.byte	0x04, 0x17
        /*003a*/ 	.short	(.L_19 - .L_18)
.L_18:
        /*003c*/ 	.word	0x00000000
        /*0040*/ 	.short	0x0001
        /*0042*/ 	.short	0x0008
        /*0044*/ 	.byte	0x00, 0xf4, 0x21, 0x00


	//----- nvinfo : EIATTR_KPARAM_INFO
	.align		4
.L_19:
        /*0048*/ 	.byte	0x04, 0x17
        /*004a*/ 	.short	(.L_21 - .L_20)
.L_20:
        /*004c*/ 	.word	0x00000000
        /*0050*/ 	.short	0x0000
        /*0052*/ 	.short	0x0000
        /*0054*/ 	.byte	0x00, 0xf4, 0x21, 0x00


	//----- nvinfo : EIATTR_SPARSE_MMA_MASK
	.align		4
.L_21:
        /*0058*/ 	.byte	0x03, 0x50
        /*005a*/ 	.short	0x0000


	//----- nvinfo : EIATTR_MAXREG_COUNT
	.align		4
        /*005c*/ 	.byte	0x03, 0x1b
        /*005e*/ 	.short	0x00ff


	//----- nvinfo : EIATTR_EXIT_INSTR_OFFSETS
	.align		4
        /*0060*/ 	.byte	0x04, 0x1c
        /*0062*/ 	.short	(.L_23 - .L_22)


	//   ....[0]....
.L_22:
        /*0064*/ 	.word	0x000002f0


	//----- nvinfo : EIATTR_REQNTID
	.align		4
.L_23:
        /*0068*/ 	.byte	0x04, 0x10
        /*006a*/ 	.short	(.L_25 - .L_24)
.L_24:
        /*006c*/ 	.word	0x00000100
        /*0070*/ 	.word	0x00000001
        /*0074*/ 	.word	0x00000001


	//----- nvinfo : EIATTR_CBANK_PARAM_SIZE
	.align		4
.L_25:
        /*0078*/ 	.byte	0x03, 0x19
        /*007a*/ 	.short	0x0024


	//----- nvinfo : EIATTR_PARAM_CBANK
	.align		4
        /*007c*/ 	.byte	0x04, 0x0a
        /*007e*/ 	.short	(.L_27 - .L_26)
	.align		4
.L_26:
        /*0080*/ 	.word	index@(.nv.constant0.triton_poi_fused_clamp_convolution_div_pow_sqrt_sub_3)
        /*0084*/ 	.short	0x0210
        /*0086*/ 	.short	0x0024


	//----- nvinfo : EIATTR_SW_WAR
	.align		4
.L_27:
        /*0088*/ 	.byte	0x04, 0x36
        /*008a*/ 	.short	(.L_29 - .L_28)
.L_28:
        /*008c*/ 	.word	0x00000008
.L_29:


//--------------------- .nv.callgraph             --------------------------
	.section	.nv.callgraph,"",@"SHT_CUDA_CALLGRAPH"
	.align	4
	.sectionentsize	8
	.align		4
        /*0000*/ 	.word	0x00000000
	.align		4
        /*0004*/ 	.word	0xffffffff
	.align		4
        /*0008*/ 	.word	0x00000000
	.align		4
        /*000c*/ 	.word	0xfffffffe
	.align		4
        /*0010*/ 	.word	0x00000000
	.align		4
        /*0014*/ 	.word	0xfffffffd
	.align		4
        /*0018*/ 	.word	0x00000000
	.align		4
        /*001c*/ 	.word	0xfffffffc


//--------------------- .nv.constant4             --------------------------
	.section	.nv.constant4,"a",@progbits
	.align	8
	.align		8
.nv.constant4:
        /*0000*/ 	.dword	_$_str
	.align		8
        /*0008*/ 	.dword	_$_str_$_2


//--------------------- .text.triton_poi_fused_clamp_convolution_div_pow_sqrt_sub_3 --------------------------
	.section	.text.triton_poi_fused_clamp_convolution_div_pow_sqrt_sub_3,"ax",@progbits
	.align	128
        .global         triton_poi_fused_clamp_convolution_div_pow_sqrt_sub_3
        .type           triton_poi_fused_clamp_convolution_div_pow_sqrt_sub_3,@function
        .size           triton_poi_fused_clamp_convolution_div_pow_sqrt_sub_3,(.L_x_1 - triton_poi_fused_clamp_convolution_div_pow_sqrt_sub_3)
        .other          triton_poi_fused_clamp_convolution_div_pow_sqrt_sub_3,@"STO_CUDA_ENTRY STV_DEFAULT"
triton_poi_fused_clamp_convolution_div_pow_sqrt_sub_3:
.text.triton_poi_fused_clamp_convolution_div_pow_sqrt_sub_3:
[----:B------:R-:W-:Y:S01]  /*0000*/  LDC R1, c[0x0][0x28] ;  /* 0x00000a00ff017b82 */ /* 0x000fe20000000800 */
[----:B------:R-:W1:Y:S07]  /*0010*/  S2R R0, SR_TID.X ;  /* 0x0000000000007919 */ /* 0x000e6e0000002100 */
[----:B------:R-:W2:Y:S01]  /*0020*/  LDC.64 R2, c[0x0][0x210] ;  /* 0x00008400ff027b82 */ /* 0x000ea20000000a00 */
[----:B------:R-:W-:Y:S01]  /*0030*/  ULDC.64 UR4, c[0x0][0x208] ;  /* 0x0000820000047ab9 */ /* 0x000fe20000000a00 */
[----:B------:R-:W3:Y:S01]  /*0040*/  S2R R5, SR_CTAID.X ;  /* 0x0000000000057919 */ /* 0x000ee20000002500 */
[----:B-1----:R-:W-:-:S02]  /*0050*/  SHF.L.U32 R0, R0, 0x1, RZ ;  /* 0x0000000100007819 */ /* 0x002fc400000006ff */
[----:B---3--:R-:W-:Y:S02]  /*0060*/  SHF.R.S32.HI R7, RZ, 0x16, R5 ;  /* 0x00000016ff077819 */ /* 0x008fe40000011405 */
[----:B------:R-:W-:Y:S02]  /*0070*/  LOP3.LUT R0, R0, 0x1fe, RZ, 0xc0, !PT ;  /* 0x000001fe00007812 */ /* 0x000fe400078ec0ff */
[----:B------:R-:W-:Y:S02]  /*0080*/  SGXT R7, R7, 0x1 ;  /* 0x000000010707781a */ /* 0x000fe40000000200 */
[----:B------:R-:W-:Y:S02]  /*0090*/  LEA R0, R5, R0, 0x9 ;  /* 0x0000000005007211 */ /* 0x000fe400078e48ff */
[----:B------:R-:W1:Y:S02]  /*00a0*/  LDC.64 R4, c[0x0][0x218] ;  /* 0x00008600ff047b82 */ /* 0x000e640000000a00 */
[----:B------:R-:W-:Y:S01]  /*00b0*/  LEA.HI R7, R7, R0, RZ, 0xa ;  /* 0x0000000007077211 */ /* 0x000fe200078f50ff */
[----:B--2---:R-:W-:-:S03]  /*00c0*/  IMAD.WIDE R2, R0, 0x4, R2 ;  /* 0x0000000400027825 */ /* 0x004fc600078e0202 */
[----:B------:R-:W-:Y:S02]  /*00d0*/  SHF.R.S32.HI R7, RZ, 0xa, R7 ;  /* 0x0000000aff077819 */ /* 0x000fe40000011407 */
[----:B------:R-:W2:Y:S02]  /*00e0*/  LDG.E.64 R8, desc[UR4][R2.64] ;  /* 0x0000000402087981 */ /* 0x000ea4000c1e1b00 */
[----:B------:R-:W-:-:S04]  /*00f0*/  LEA.HI R6, R7, R7, RZ, 0x7 ;  /* 0x0000000707067211 */ /* 0x000fc800078f38ff */
[----:B------:R-:W-:-:S04]  /*0100*/  LOP3.LUT R6, R6, 0xffffff80, RZ, 0xc0, !PT ;  /* 0xffffff8006067812 */ /* 0x000fc800078ec0ff */
[----:B------:R-:W-:-:S05]  /*0110*/  IADD3 R7, R7, -R6, RZ ;  /* 0x8000000607077210 */ /* 0x000fca0007ffe0ff */
[----:B-1----:R-:W-:Y:S02]  /*0120*/  IMAD.WIDE R4, R7, 0x4, R4 ;  /* 0x0000000407047825 */ /* 0x002fe400078e0204 */
[----:B------:R-:W1:Y:S04]  /*0130*/  LDC.64 R6, c[0x0][0x220] ;  /* 0x00008800ff067b82 */ /* 0x000e680000000a00 */
[----:B------:R-:W2:Y:S01]  /*0140*/  LDG.E.EL R4, desc[UR4][R4.64] ;  /* 0x0000000404047981 */ /* 0x000ea2000c2e1900 */
[----:B-1----:R-:W-:-:S06]  /*0150*/  IMAD.WIDE R6, R0, 0x4, R6 ;  /* 0x0000000400067825 */ /* 0x002fcc00078e0206 */
[----:B------:R-:W3:Y:S01]  /*0160*/  LDG.E.64 R6, desc[UR4][R6.64] ;  /* 0x0000000406067981 */ /* 0x000ee2000c1e1b00 */
[--C-:B--2---:R-:W-:Y:S01]  /*0170*/  FADD R9, R9, R4.reuse ;  /* 0x0000000409097221 */ /* 0x104fe20000000000 */
[----:B------:R-:W-:Y:S02]  /*0180*/  FADD R8, R8, R4 ;  /* 0x0000000408087221 */ /* 0x000fe40000000000 */
[----:B------:R-:W1:Y:S01]  /*0190*/  LDC.64 R4, c[0x0][0x228] ;  /* 0x00008a00ff047b82 */ /* 0x000e620000000a00 */
[----:B------:R-:W2:Y:S08]  /*01a0*/  MUFU.SQRT R11, R9 ;  /* 0x00000009000b7308 */ /* 0x000eb00000002000 */
[----:B------:R-:W4:Y:S01]  /*01b0*/  MUFU.SQRT R10, R8 ;  /* 0x00000008000a7308 */ /* 0x000f220000002000 */
[----:B--2---:R-:W-:-:S02]  /*01c0*/  FSETP.GT.AND P1, PT, R11, 8.50705917302346158658e+37, PT ;  /* 0x7e8000000b00780b */ /* 0x004fc40003f24000 */
[----:B------:R-:W-:Y:S02]  /*01d0*/  FSETP.GEU.AND P3, PT, R11, 1.175494350822287508e-38, PT ;  /* 0x008000000b00780b */ /* 0x000fe40003f6e000 */
[C---:B----4-:R-:W-:Y:S02]  /*01e0*/  FSETP.GT.AND P0, PT, R10.reuse, 8.50705917302346158658e+37, PT ;  /* 0x7e8000000a00780b */ /* 0x050fe40003f04000 */
[----:B------:R-:W-:-:S07]  /*01f0*/  FSETP.GEU.AND P2, PT, R10, 1.175494350822287508e-38, PT ;  /* 0x008000000a00780b */ /* 0x000fce0003f4e000 */
[----:B------:R-:W-:-:S04]  /*0200*/  @P1 FMUL R11, R11, 0.25 ;  /* 0x3e8000000b0b1820 */ /* 0x000fc80000400000 */
[----:B------:R-:W-:Y:S01]  /*0210*/  @!P3 FMUL R11, R11, 16777216 ;  /* 0x4b8000000b0bb820 */ /* 0x000fe20000400000 */
[----:B------:R-:W-:-:S04]  /*0220*/  @P0 FMUL R10, R10, 0.25 ;  /* 0x3e8000000a0a0820 */ /* 0x000fc80000400000 */
[----:B------:R-:W-:Y:S01]  /*0230*/  @!P2 FMUL R10, R10, 16777216 ;  /* 0x4b8000000a0aa820 */ /* 0x000fe20000400000 */
[----:B------:R-:W2:Y:S01]  /*0240*/  MUFU.RCP R12, R11 ;  /* 0x0000000b000c7308 */ /* 0x000ea20000001000 */
[----:B---3--:R-:W-:-:S07]  /*0250*/  @P1 FMUL R7, R7, 0.25 ;  /* 0x3e80000007071820 */ /* 0x008fce0000400000 */
[----:B------:R-:W3:Y:S01]  /*0260*/  MUFU.RCP R13, R10 ;  /* 0x0000000a000d7308 */ /* 0x000ee20000001000 */
[----:B------:R-:W-:Y:S01]  /*0270*/  @P0 FMUL R6, R6, 0.25 ;  /* 0x3e80000006060820 */ /* 0x000fe20000400000 */
[----:B------:R-:W-:-:S03]  /*0280*/  @!P3 FMUL R7, R7, 16777216 ;  /* 0x4b8000000707b820 */ /* 0x000fc60000400000 */
[----:B------:R-:W-:Y:S01]  /*0290*/  @!P2 FMUL R6, R6, 16777216 ;  /* 0x4b8000000606a820 */ /* 0x000fe20000400000 */
[----:B-1----:R-:W-:-:S04]  /*02a0*/  IMAD.WIDE R4, R0, 0x4, R4 ;  /* 0x0000000400047825 */ /* 0x002fc800078e0204 */
[----:B--2---:R-:W-:Y:S01]  /*02b0*/  FMUL R7, R12, R7 ;  /* 0x000000070c077220 */ /* 0x004fe20000400000 */
[----:B------:R-:W-:Y:S01]  /*02c0*/  STG.E.64 desc[UR4][R2.64], R8 ;  /* 0x0000000802007986 */ /* 0x000fe2000c101b04 */
[----:B---3--:R-:W-:-:S05]  /*02d0*/  FMUL R6, R13, R6 ;  /* 0x000000060d067220 */ /* 0x008fca0000400000 */
[----:B------:R-:W-:Y:S01]  /*02e0*/  STG.E.64 desc[UR4][R4.64], R6 ;  /* 0x0000000604007986 */ /* 0x000fe2000c101b04 */
[----:B------:R-:W-:Y:S05]  /*02f0*/  EXIT ;  /* 0x000000000000794d */ /* 0x000fea0003800000 */
.L_x_0:
[----:B------:R-:W-:-:S00]  /*0300*/  BRA `(.L_x_0) ;  /* 0xfffffffc00fc7947 */ /* 0x000fc0000383ffff */
[----:B------:R-:W-:-:S00]  /*0310*/  NOP ;  /* 0x0000000000007918 */ /* 0x000fc00000000000 */
        /* <DEDUP_REMOVED lines=14> */
.L_x_1:


//--------------------- .nv.global.init           --------------------------
	.section	.nv.global.init,"aw",@progbits
.nv.global.init:
	.type		_$_str,@object
	.size		_$_str,(_$_str_$_2 - _$_str)
_$_str:
        /*0000*/ 	.byte	0x5f, 0x5f, 0x43, 0x55, 0x44, 0x41, 0x5f, 0x46, 0x54, 0x5a, 0x00
	.type		_$_str_$_2,@object
	.size		_$_str_$_2,(.L_1 - _$_str_$_2)
_$_str_$_2:
        /*000b*/ 	.byte	0x5f, 0x5f, 0x43, 0x55, 0x44, 0x41, 0x5f, 0x50, 0x52, 0x45, 0x43, 0x5f, 0x53, 0x51, 0x52, 0x54
        /*001b*/ 	.byte	0x00
.L_1:


//--------------------- .nv.constant0.triton_poi_fused_clamp_convolution_div_pow_sqrt_sub_3 --------------------------
	.section	.nv.constant0.triton_poi_fused_clamp_convolution_div_pow_sqrt_sub_3,"a",@progbits
	.sectionflags	@""
	.align	4
.nv.constant0.triton_poi_fused_clamp_convolution_div_pow_sqrt_sub_3:
	.zero		564
